//
// Generated by NVIDIA NVVM Compiler
//
// Compiler Build ID: CL-36424714
// Cuda compilation tools, release 13.0, V13.0.88
// Based on NVVM 20.0.0
//

.version 9.0
.target sm_100
.address_size 64

	// .globl	_Z10checkIndexv
.extern .func  (.param .b32 func_retval0) vprintf
(
	.param .b64 vprintf_param_0,
	.param .b64 vprintf_param_1
)
;
.global .align 1 .b8 $str[98] = {116, 104, 114, 101, 97, 100, 73, 100, 120, 32, 58, 32, 40, 37, 100, 44, 32, 37, 100, 44, 32, 37, 100, 41, 32, 98, 108, 111, 99, 107, 73, 100, 120, 32, 58, 32, 40, 37, 100, 44, 32, 37, 100, 44, 32, 37, 100, 41, 44, 32, 98, 108, 111, 99, 107, 68, 105, 109, 32, 58, 32, 40, 37, 100, 44, 32, 37, 100, 44, 32, 37, 100, 41, 32, 103, 114, 105, 100, 68, 105, 109, 32, 58, 32, 40, 37, 100, 44, 32, 37, 100, 44, 32, 37, 100, 41, 10};

.visible .entry _Z10checkIndexv()
{
	.local .align 16 .b8 	__local_depot0[48];
	.reg .b64 	%SP;
	.reg .b64 	%SPL;
	.reg .b32 	%r<15>;
	.reg .b64 	%rd<5>;

	mov.u64 	%SPL, __local_depot0;
	cvta.local.u64 	%SP, %SPL;
	add.u64 	%rd1, %SP, 0;
	add.u64 	%rd2, %SPL, 0;
	mov.u32 	%r1, %tid.x;
	mov.u32 	%r2, %tid.y;
	mov.u32 	%r3, %tid.z;
	mov.u32 	%r4, %ctaid.x;
	mov.u32 	%r5, %ctaid.y;
	mov.u32 	%r6, %ctaid.z;
	mov.u32 	%r7, %ntid.x;
	mov.u32 	%r8, %ntid.y;
	mov.u32 	%r9, %ntid.z;
	mov.u32 	%r10, %nctaid.x;
	mov.u32 	%r11, %nctaid.y;
	mov.u32 	%r12, %nctaid.z;
	st.local.v4.u32 	[%rd2], {%r1, %r2, %r3, %r4};
	st.local.v4.u32 	[%rd2+16], {%r5, %r6, %r7, %r8};
	st.local.v4.u32 	[%rd2+32], {%r9, %r10, %r11, %r12};
	mov.u64 	%rd3, $str;
	cvta.global.u64 	%rd4, %rd3;
	{ // callseq 0, 0
	.param .b64 param0;
	st.param.b64 	[param0], %rd4;
	.param .b64 param1;
	st.param.b64 	[param1], %rd1;
	.param .b32 retval0;
	call.uni (retval0), 
	vprintf, 
	(
	param0, 
	param1
	);
	ld.param.b32 	%r13, [retval0];
	} // callseq 0
	ret;

}


// ===== COMPILED SASS (sm_100) =====

	.target	sm_100

	.elftype	@"ET_EXEC"


//--------------------- .note.nv.tkinfo           --------------------------
	.section	.note.nv.tkinfo,"",@"SHT_NOTE"
	.sectionflags	@"SHF_NOTE_NV_TKINFO"
	.tkinfo
        /*0018*/ 	.word	0x00000002
        /*0030*/ 	.string	""
        /*0030*/ 	.string	"ptxas"
        /*0030*/ 	.string	"Cuda compilation tools, release 13.0, V13.0.88"
        /*0030*/ 	.string	"Build cuda_13.0.r13.0/compiler.36424714_0"
        /*0030*/ 	.string	"-arch sm_100 -m 64 "



//--------------------- .note.nv.cuinfo           --------------------------
	.section	.note.nv.cuinfo,"",@"SHT_NOTE"
	.sectionflags	@"SHF_NOTE_NV_CUINFO"
        /*0018*/ 	.short	0x0002
        /*001a*/ 	.short	0x0064
        /*001c*/ 	.short	0x0082
	.zero		2


//--------------------- .nv.info                  --------------------------
	.section	.nv.info,"",@"SHT_CUDA_INFO"
	.align	4


	//----- nvinfo : EIATTR_REGCOUNT
	.align		4
        /*0000*/ 	.byte	0x04, 0x2f
        /*0002*/ 	.short	(.L_2 - .L_1)
	.align		4
.L_1:
        /*0004*/ 	.word	index@(_Z10checkIndexv)
        /*0008*/ 	.word	0x00000018


	//----- nvinfo : EIATTR_FRAME_SIZE
	.align		4
.L_2:
        /*000c*/ 	.byte	0x04, 0x11
        /*000e*/ 	.short	(.L_4 - .L_3)
	.align		4
.L_3:
        /*0010*/ 	.word	index@(_Z10checkIndexv)
        /*0014*/ 	.word	0x00000030


	//----- nvinfo : EIATTR_MIN_STACK_SIZE
	.align		4
.L_4:
        /*0018*/ 	.byte	0x04, 0x12
        /*001a*/ 	.short	(.L_6 - .L_5)
	.align		4
.L_5:
        /*001c*/ 	.word	index@(_Z10checkIndexv)
        /*0020*/ 	.word	0x00000030
.L_6:


//--------------------- .nv.compat                --------------------------
	.section	.nv.compat,"",@"SHT_CUDA_COMPAT_INFO"
	.align	4
        /*0000*/ 	.byte	0x02, 0x09, 0x00, 0x00, 0x02, 0x02, 0x01, 0x00, 0x02, 0x05, 0x05, 0x00, 0x03, 0x07, 0x01, 0x01
        /*0010*/ 	.byte	0x02, 0x03, 0x00, 0x00, 0x02, 0x06, 0x01, 0x00, 0x04, 0x0b, 0x08, 0x00, 0x09, 0x00, 0x00, 0x00
        /*0020*/ 	.byte	0x00, 0x00, 0x00, 0x00


//--------------------- .nv.info._Z10checkIndexv  --------------------------
	.section	.nv.info._Z10checkIndexv,"",@"SHT_CUDA_INFO"
	.sectionflags	@""
	.align	4


	//----- nvinfo : EIATTR_CUDA_API_VERSION
	.align		4
        /*0000*/ 	.byte	0x04, 0x37
        /*0002*/ 	.short	(.L_8 - .L_7)
.L_7:
        /*0004*/ 	.word	0x00000082


	//----- nvinfo : EIATTR_SPARSE_MMA_MASK
	.align		4
.L_8:
        /*0008*/ 	.byte	0x03, 0x50
        /*000a*/ 	.short	0x0000


	//----- nvinfo : EIATTR_MAXREG_COUNT
	.align		4
        /*000c*/ 	.byte	0x03, 0x1b
        /*000e*/ 	.short	0x00ff


	//----- nvinfo : EIATTR_EXTERNS
	.align		4
        /*0010*/ 	.byte	0x04, 0x0f
        /*0012*/ 	.short	(.L_10 - .L_9)


	//   ....[0]....
	.align		4
.L_9:
        /*0014*/ 	.word	index@(vprintf)


	//----- nvinfo : EIATTR_MERCURY_ISA_VERSION
	.align		4
.L_10:
        /*0018*/ 	.byte	0x03, 0x5f
        /*001a*/ 	.short	0x0101


	//----- nvinfo : EIATTR_VRC_CTA_INIT_COUNT
	.align		4
        /*001c*/ 	.byte	0x02, 0x4a
	.zero		1
	.zero		1


	//----- nvinfo : EIATTR_SYSCALL_OFFSETS
	.align		4
        /*0020*/ 	.byte	0x04, 0x46
        /*0022*/ 	.short	(.L_12 - .L_11)


	//   ....[0]....
.L_11:
        /*0024*/ 	.word	0x000001b0


	//----- nvinfo : EIATTR_EXIT_INSTR_OFFSETS
	.align		4
.L_12:
        /*0028*/ 	.byte	0x04, 0x1c
        /*002a*/ 	.short	(.L_14 - .L_13)


	//   ....[0]....
.L_13:
        /*002c*/ 	.word	0x000001c0


	//----- nvinfo : EIATTR_SW_WAR
	.align		4
.L_14:
        /*0030*/ 	.byte	0x04, 0x36
        /*0032*/ 	.short	(.L_16 - .L_15)
.L_15:
        /*0034*/ 	.word	0x00000008
.L_16:


//--------------------- .nv.callgraph             --------------------------
	.section	.nv.callgraph,"",@"SHT_CUDA_CALLGRAPH"
	.align	4
	.sectionentsize	8
	.align		4
        /*0000*/ 	.word	0x00000000
	.align		4
        /*0004*/ 	.word	0xffffffff
	.align		4
        /*0008*/ 	.word	index@(_Z10checkIndexv)
	.align		4
        /*000c*/ 	.word	index@(vprintf)
	.align		4
        /*0010*/ 	.word	0x00000000
	.align		4
        /*0014*/ 	.word	0xfffffffe
	.align		4
        /*0018*/ 	.word	0x00000000
	.align		4
        /*001c*/ 	.word	0xfffffffd
	.align		4
        /*0020*/ 	.word	0x00000000
	.align		4
        /*0024*/ 	.word	0xfffffffc


//--------------------- .nv.constant4             --------------------------
	.section	.nv.constant4,"a",@progbits
	.align	8
	.align		8
.nv.constant4:
        /*0000*/ 	.dword	vprintf
	.align		8
        /*0008*/ 	.dword	$str


//--------------------- .text._Z10checkIndexv     --------------------------
	.section	.text._Z10checkIndexv,"ax",@progbits
	.align	128
        .global         _Z10checkIndexv
        .type           _Z10checkIndexv,@function
        .size           _Z10checkIndexv,(.L_x_2 - _Z10checkIndexv)
        .other          _Z10checkIndexv,@"STO_CUDA_ENTRY STV_DEFAULT"
_Z10checkIndexv:
.text._Z10checkIndexv:
[----:B------:R-:W0:Y:S01]  /*0000*/  LDC R1, c[0x0][0x37c] ;  /* 0x0000df00ff017b82 */ /* 0x000e220000000800 */
[----:B------:R-:W1:Y:S01]  /*0010*/  S2R R8, SR_TID.X ;  /* 0x0000000000087919 */ /* 0x000e620000002100 */
[----:B------:R-:W2:Y:S06]  /*0020*/  LDCU UR5, c[0x0][0x2fc] ;  /* 0x00005f80ff0577ac */ /* 0x000eac0008000800 */
[----:B------:R-:W3:Y:S01]  /*0030*/  LDC R14, c[0x0][0x360] ;  /* 0x0000d800ff0e7b82 */ /* 0x000ee20000000800 */
[----:B0-----:R-:W-:Y:S01]  /*0040*/  VIADD R1, R1, 0xffffffd0 ;  /* 0xffffffd001017836 */ /* 0x001fe20000000000 */
[----:B------:R-:W1:Y:S01]  /*0050*/  S2R R9, SR_TID.Y ;  /* 0x0000000000097919 */ /* 0x000e620000002200 */
[----:B------:R-:W-:Y:S01]  /*0060*/  MOV R0, 0x0 ;  /* 0x0000000000007802 */ /* 0x000fe20000000f00 */
[----:B------:R-:W0:Y:S01]  /*0070*/  LDCU UR4, c[0x0][0x2f8] ;  /* 0x00005f00ff0477ac */ /* 0x000e220008000800 */
[----:B------:R-:W1:Y:S03]  /*0080*/  S2R R10, SR_TID.Z ;  /* 0x00000000000a7919 */ /* 0x000e660000002300 */
[----:B------:R-:W3:Y:S01]  /*0090*/  LDC R15, c[0x0][0x364] ;  /* 0x0000d900ff0f7b82 */ /* 0x000ee20000000800 */
[----:B------:R-:W4:Y:S01]  /*00a0*/  LDCU.64 UR6, c[0x4][0x8] ;  /* 0x01000100ff0677ac */ /* 0x000f220008000a00 */
[----:B------:R-:W1:Y:S01]  /*00b0*/  S2R R11, SR_CTAID.X ;  /* 0x00000000000b7919 */ /* 0x000e620000002500 */
[----:B------:R-:W3:Y:S05]  /*00c0*/  S2R R12, SR_CTAID.Y ;  /* 0x00000000000c7919 */ /* 0x000eea0000002600 */
[----:B------:R-:W5:Y:S01]  /*00d0*/  LDC R16, c[0x0][0x368] ;  /* 0x0000da00ff107b82 */ /* 0x000f620000000800 */
[----:B------:R-:W3:Y:S01]  /*00e0*/  S2R R13, SR_CTAID.Z ;  /* 0x00000000000d7919 */ /* 0x000ee20000002700 */
[----:B0-----:R-:W-:-:S06]  /*00f0*/  IADD3 R6, P0, PT, R1, UR4, RZ ;  /* 0x0000000401067c10 */ /* 0x001fcc000ff1e0ff */
[----:B------:R-:W5:Y:S01]  /*0100*/  LDC R17, c[0x0][0x370] ;  /* 0x0000dc00ff117b82 */ /* 0x000f620000000800 */
[----:B----4-:R-:W-:Y:S01]  /*0110*/  IMAD.U32 R4, RZ, RZ, UR6 ;  /* 0x00000006ff047e24 */ /* 0x010fe2000f8e00ff */
[----:B------:R-:W-:Y:S01]  /*0120*/  MOV R5, UR7 ;  /* 0x0000000700057c02 */ /* 0x000fe20008000f00 */
[----:B--2---:R-:W-:-:S05]  /*0130*/  IMAD.X R7, RZ, RZ, UR5, P0 ;  /* 0x00000005ff077e24 */ /* 0x004fca00080e06ff */
[----:B------:R-:W5:Y:S08]  /*0140*/  LDC R18, c[0x0][0x374] ;  /* 0x0000dd00ff127b82 */ /* 0x000f700000000800 */
[----:B------:R-:W5:Y:S01]  /*0150*/  LDC R19, c[0x0][0x378] ;  /* 0x0000de00ff137b82 */ /* 0x000f620000000800 */
[----:B-1----:R0:W-:Y:S07]  /*0160*/  STL.128 [R1], R8 ;  /* 0x0000000801007387 */ /* 0x0021ee0000100c00 */
[----:B------:R0:W1:Y:S01]  /*0170*/  LDC.64 R2, c[0x4][R0] ;  /* 0x0100000000027b82 */ /* 0x0000620000000a00 */
[----:B---3--:R0:W-:Y:S04]  /*0180*/  STL.128 [R1+0x10], R12 ;  /* 0x0000100c01007387 */ /* 0x0081e80000100c00 */
[----:B-----5:R0:W-:Y:S02]  /*0190*/  STL.128 [R1+0x20], R16 ;  /* 0x0000201001007387 */ /* 0x0201e40000100c00 */
[----:B------:R-:W-:-:S07]  /*01a0*/  LEPC R20, `(.L_x_0) ;  /* 0x000000001014794e */ /* 0x000fce0000000000 */
[----:B01----:R-:W-:Y:S05]  /*01b0*/  CALL.ABS.NOINC R2 ;  /* 0x0000000002007343 */ /* 0x003fea0003c00000 */
.L_x_0:
[----:B------:R-:W-:Y:S05]  /*01c0*/  EXIT ;  /* 0x000000000000794d */ /* 0x000fea0003800000 */
.L_x_1:
[----:B------:R-:W-:-:S00]  /*01d0*/  BRA `(.L_x_1) ;  /* 0xfffffffc00fc7947 */ /* 0x000fc0000383ffff */
[----:B------:R-:W-:-:S00]  /*01e0*/  NOP ;  /* 0x0000000000007918 */ /* 0x000fc00000000000 */
        /* <DEDUP_REMOVED lines=9> */
.L_x_2:


//--------------------- .nv.global.init           --------------------------
	.section	.nv.global.init,"aw",@progbits
.nv.global.init:
	.type		$str,@object
	.size		$str,(.L_0 - $str)
$str:
        /*0000*/ 	.byte	0x74, 0x68, 0x72, 0x65, 0x61, 0x64, 0x49, 0x64, 0x78, 0x20, 0x3a, 0x20, 0x28, 0x25, 0x64, 0x2c
        /*0010*/ 	.byte	0x20, 0x25, 0x64, 0x2c, 0x20, 0x25, 0x64, 0x29, 0x20, 0x62, 0x6c, 0x6f, 0x63, 0x6b, 0x49, 0x64
        /*0020*/ 	.byte	0x78, 0x20, 0x3a, 0x20, 0x28, 0x25, 0x64, 0x2c, 0x20, 0x25, 0x64, 0x2c, 0x20, 0x25, 0x64, 0x29
        /*0030*/ 	.byte	0x2c, 0x20, 0x62, 0x6c, 0x6f, 0x63, 0x6b, 0x44, 0x69, 0x6d, 0x20, 0x3a, 0x20, 0x28, 0x25, 0x64
        /*0040*/ 	.byte	0x2c, 0x20, 0x25, 0x64, 0x2c, 0x20, 0x25, 0x64, 0x29, 0x20, 0x67, 0x72, 0x69, 0x64, 0x44, 0x69
        /*0050*/ 	.byte	0x6d, 0x20, 0x3a, 0x20, 0x28, 0x25, 0x64, 0x2c, 0x20, 0x25, 0x64, 0x2c, 0x20, 0x25, 0x64, 0x29
        /*0060*/ 	.byte	0x0a, 0x00
.L_0:


//--------------------- .nv.shared.reserved.0     --------------------------
	.section	.nv.shared.reserved.0,"aw",@nobits
	.weak		__nv_reservedSMEM_offset_0_alias
	.size		__nv_reservedSMEM_offset_0_alias, 0, 64
	.other		__nv_reservedSMEM_offset_0_alias,@"STO_CUDA_RESERVED_SHARED STV_DEFAULT"
__nv_reservedSMEM_offset_0_alias:
	.zero		0
	.zero		64


//--------------------- .nv.constant0._Z10checkIndexv --------------------------
	.section	.nv.constant0._Z10checkIndexv,"a",@progbits
	.sectionflags	@""
	.align	4
.nv.constant0._Z10checkIndexv:
	.zero		896


//--------------------- SYMBOLS --------------------------

	.type		.nv.reservedSmem.offset0,@object
	.size		.nv.reservedSmem.offset0,0x4
	.type		vprintf,@function
